//
// Generated by NVIDIA NVVM Compiler
//
// Compiler Build ID: CL-36424714
// Cuda compilation tools, release 13.0, V13.0.88
// Based on NVVM 20.0.0
//

.version 9.0
.target sm_100
.address_size 64

	// .globl	_Z4cubePiS_
.func  (.param .b64 func_retval0) __internal_accurate_pow
(
	.param .b64 __internal_accurate_pow_param_0
)
;

.visible .entry _Z4cubePiS_(
	.param .u64 .ptr .align 1 _Z4cubePiS__param_0,
	.param .u64 .ptr .align 1 _Z4cubePiS__param_1
)
{
	.reg .pred 	%p<7>;
	.reg .b32 	%r<12>;
	.reg .b64 	%rd<9>;
	.reg .b64 	%fd<13>;

	ld.param.u64 	%rd2, [_Z4cubePiS__param_0];
	ld.param.u64 	%rd1, [_Z4cubePiS__param_1];
	cvta.to.global.u64 	%rd3, %rd2;
	mov.u32 	%r1, %tid.x;
	mul.wide.u32 	%rd4, %r1, 4;
	add.s64 	%rd5, %rd3, %rd4;
	ld.global.u32 	%r2, [%rd5];
	cvt.rn.f64.s32 	%fd4, %r2;
	{
	.reg .b32 %temp; 
	mov.b64 	{%temp, %r3}, %fd4;
	}
	mov.f64 	%fd5, 0d4008000000000000;
	{
	.reg .b32 %temp; 
	mov.b64 	{%temp, %r6}, %fd5;
	}
	and.b32  	%r5, %r6, 2146435072;
	setp.eq.s32 	%p1, %r5, 1073741824;
	abs.f64 	%fd6, %fd4;
	{ // callseq 0, 0
	.param .b64 param0;
	st.param.f64 	[param0], %fd6;
	.param .b64 retval0;
	call.uni (retval0), 
	__internal_accurate_pow, 
	(
	param0
	);
	ld.param.f64 	%fd7, [retval0];
	} // callseq 0
	setp.lt.s32 	%p2, %r3, 0;
	neg.f64 	%fd9, %fd7;
	selp.f64 	%fd10, %fd9, %fd7, %p1;
	selp.f64 	%fd12, %fd10, %fd7, %p2;
	setp.ne.s32 	%p3, %r2, 0;
	@%p3 bra 	$L__BB0_2;
	setp.eq.s32 	%p4, %r5, 1073741824;
	selp.b32 	%r7, %r3, 0, %p4;
	setp.lt.s32 	%p5, %r6, 0;
	or.b32  	%r8, %r7, 2146435072;
	selp.b32 	%r9, %r8, %r7, %p5;
	mov.b32 	%r10, 0;
	mov.b64 	%fd12, {%r10, %r9};
$L__BB0_2:
	cvta.to.global.u64 	%rd6, %rd1;
	setp.eq.s32 	%p6, %r2, 1;
	selp.f64 	%fd11, 0d3FF0000000000000, %fd12, %p6;
	cvt.rzi.s32.f64 	%r11, %fd11;
	add.s64 	%rd8, %rd6, %rd4;
	st.global.u32 	[%rd8], %r11;
	ret;

}
.func  (.param .b64 func_retval0) __internal_accurate_pow(
	.param .b64 __internal_accurate_pow_param_0
)
{
	.reg .pred 	%p<8>;
	.reg .b32 	%r<49>;
	.reg .b32 	%f<3>;
	.reg .b64 	%fd<109>;

	ld.param.f64 	%fd10, [__internal_accurate_pow_param_0];
	{
	.reg .b32 %temp; 
	mov.b64 	{%temp, %r46}, %fd10;
	}
	{
	.reg .b32 %temp; 
	mov.b64 	{%r45, %temp}, %fd10;
	}
	shr.u32 	%r47, %r46, 20;
	setp.gt.u32 	%p1, %r46, 1048575;
	@%p1 bra 	$L__BB1_2;
	mul.f64 	%fd11, %fd10, 0d4350000000000000;
	{
	.reg .b32 %temp; 
	mov.b64 	{%temp, %r46}, %fd11;
	}
	{
	.reg .b32 %temp; 
	mov.b64 	{%r45, %temp}, %fd11;
	}
	shr.u32 	%r16, %r46, 20;
	add.s32 	%r47, %r16, -54;
$L__BB1_2:
	add.s32 	%r48, %r47, -1023;
	and.b32  	%r17, %r46, -2146435073;
	or.b32  	%r18, %r17, 1072693248;
	mov.b64 	%fd107, {%r45, %r18};
	setp.lt.u32 	%p2, %r18, 1073127583;
	@%p2 bra 	$L__BB1_4;
	{
	.reg .b32 %temp; 
	mov.b64 	{%r19, %temp}, %fd107;
	}
	{
	.reg .b32 %temp; 
	mov.b64 	{%temp, %r20}, %fd107;
	}
	add.s32 	%r21, %r20, -1048576;
	mov.b64 	%fd107, {%r19, %r21};
	add.s32 	%r48, %r47, -1022;
$L__BB1_4:
	add.f64 	%fd12, %fd107, 0dBFF0000000000000;
	add.f64 	%fd13, %fd107, 0d3FF0000000000000;
	rcp.approx.ftz.f64 	%fd14, %fd13;
	neg.f64 	%fd15, %fd13;
	fma.rn.f64 	%fd16, %fd15, %fd14, 0d3FF0000000000000;
	fma.rn.f64 	%fd17, %fd16, %fd16, %fd16;
	fma.rn.f64 	%fd18, %fd17, %fd14, %fd14;
	mul.f64 	%fd19, %fd12, %fd18;
	fma.rn.f64 	%fd20, %fd12, %fd18, %fd19;
	mul.f64 	%fd21, %fd20, %fd20;
	fma.rn.f64 	%fd22, %fd21, 0d3EB0F5FF7D2CAFE2, 0d3ED0F5D241AD3B5A;
	fma.rn.f64 	%fd23, %fd22, %fd21, 0d3EF3B20A75488A3F;
	fma.rn.f64 	%fd24, %fd23, %fd21, 0d3F1745CDE4FAECD5;
	fma.rn.f64 	%fd25, %fd24, %fd21, 0d3F3C71C7258A578B;
	fma.rn.f64 	%fd26, %fd25, %fd21, 0d3F6249249242B910;
	fma.rn.f64 	%fd27, %fd26, %fd21, 0d3F89999999999DFB;
	sub.f64 	%fd28, %fd12, %fd20;
	add.f64 	%fd29, %fd28, %fd28;
	neg.f64 	%fd30, %fd20;
	fma.rn.f64 	%fd31, %fd30, %fd12, %fd29;
	mul.f64 	%fd32, %fd18, %fd31;
	fma.rn.f64 	%fd33, %fd21, %fd27, 0d3FB5555555555555;
	mov.f64 	%fd34, 0d3FB5555555555555;
	sub.f64 	%fd35, %fd34, %fd33;
	fma.rn.f64 	%fd36, %fd21, %fd27, %fd35;
	add.f64 	%fd37, %fd36, 0dBC46A4CB00B9E7B0;
	add.f64 	%fd38, %fd33, %fd37;
	sub.f64 	%fd39, %fd33, %fd38;
	add.f64 	%fd40, %fd37, %fd39;
	mul.rn.f64 	%fd41, %fd20, %fd20;
	neg.f64 	%fd42, %fd41;
	fma.rn.f64 	%fd43, %fd20, %fd20, %fd42;
	{
	.reg .b32 %temp; 
	mov.b64 	{%r22, %temp}, %fd32;
	}
	{
	.reg .b32 %temp; 
	mov.b64 	{%temp, %r23}, %fd32;
	}
	add.s32 	%r24, %r23, 1048576;
	mov.b64 	%fd44, {%r22, %r24};
	fma.rn.f64 	%fd45, %fd20, %fd44, %fd43;
	mul.rn.f64 	%fd46, %fd41, %fd20;
	neg.f64 	%fd47, %fd46;
	fma.rn.f64 	%fd48, %fd41, %fd20, %fd47;
	fma.rn.f64 	%fd49, %fd41, %fd32, %fd48;
	fma.rn.f64 	%fd50, %fd45, %fd20, %fd49;
	mul.rn.f64 	%fd51, %fd38, %fd46;
	neg.f64 	%fd52, %fd51;
	fma.rn.f64 	%fd53, %fd38, %fd46, %fd52;
	fma.rn.f64 	%fd54, %fd38, %fd50, %fd53;
	fma.rn.f64 	%fd55, %fd40, %fd46, %fd54;
	add.f64 	%fd56, %fd51, %fd55;
	sub.f64 	%fd57, %fd51, %fd56;
	add.f64 	%fd58, %fd55, %fd57;
	add.f64 	%fd59, %fd20, %fd56;
	sub.f64 	%fd60, %fd20, %fd59;
	add.f64 	%fd61, %fd56, %fd60;
	add.f64 	%fd62, %fd58, %fd61;
	add.f64 	%fd63, %fd32, %fd62;
	add.f64 	%fd64, %fd59, %fd63;
	sub.f64 	%fd65, %fd59, %fd64;
	add.f64 	%fd66, %fd63, %fd65;
	xor.b32  	%r25, %r48, -2147483648;
	mov.b32 	%r26, 1127219200;
	mov.b64 	%fd67, {%r25, %r26};
	mov.b32 	%r27, -2147483648;
	mov.b64 	%fd68, {%r27, %r26};
	sub.f64 	%fd69, %fd67, %fd68;
	fma.rn.f64 	%fd70, %fd69, 0d3FE62E42FEFA39EF, %fd64;
	fma.rn.f64 	%fd71, %fd69, 0dBFE62E42FEFA39EF, %fd70;
	sub.f64 	%fd72, %fd71, %fd64;
	sub.f64 	%fd73, %fd66, %fd72;
	fma.rn.f64 	%fd74, %fd69, 0d3C7ABC9E3B39803F, %fd73;
	add.f64 	%fd75, %fd70, %fd74;
	sub.f64 	%fd76, %fd70, %fd75;
	add.f64 	%fd77, %fd74, %fd76;
	mov.f64 	%fd78, 0d4008000000000000;
	{
	.reg .b32 %temp; 
	mov.b64 	{%temp, %r28}, %fd78;
	}
	{
	.reg .b32 %temp; 
	mov.b64 	{%r29, %temp}, %fd78;
	}
	shl.b32 	%r30, %r28, 1;
	setp.gt.u32 	%p3, %r30, -33554433;
	and.b32  	%r31, %r28, -15728641;
	selp.b32 	%r32, %r31, %r28, %p3;
	mov.b64 	%fd79, {%r29, %r32};
	mul.rn.f64 	%fd80, %fd75, %fd79;
	neg.f64 	%fd81, %fd80;
	fma.rn.f64 	%fd82, %fd75, %fd79, %fd81;
	fma.rn.f64 	%fd83, %fd77, %fd79, %fd82;
	add.f64 	%fd4, %fd80, %fd83;
	sub.f64 	%fd84, %fd80, %fd4;
	add.f64 	%fd5, %fd83, %fd84;
	fma.rn.f64 	%fd85, %fd4, 0d3FF71547652B82FE, 0d4338000000000000;
	{
	.reg .b32 %temp; 
	mov.b64 	{%r13, %temp}, %fd85;
	}
	mov.f64 	%fd86, 0dC338000000000000;
	add.rn.f64 	%fd87, %fd85, %fd86;
	fma.rn.f64 	%fd88, %fd87, 0dBFE62E42FEFA39EF, %fd4;
	fma.rn.f64 	%fd89, %fd87, 0dBC7ABC9E3B39803F, %fd88;
	fma.rn.f64 	%fd90, %fd89, 0d3E5ADE1569CE2BDF, 0d3E928AF3FCA213EA;
	fma.rn.f64 	%fd91, %fd90, %fd89, 0d3EC71DEE62401315;
	fma.rn.f64 	%fd92, %fd91, %fd89, 0d3EFA01997C89EB71;
	fma.rn.f64 	%fd93, %fd92, %fd89, 0d3F2A01A014761F65;
	fma.rn.f64 	%fd94, %fd93, %fd89, 0d3F56C16C1852B7AF;
	fma.rn.f64 	%fd95, %fd94, %fd89, 0d3F81111111122322;
	fma.rn.f64 	%fd96, %fd95, %fd89, 0d3FA55555555502A1;
	fma.rn.f64 	%fd97, %fd96, %fd89, 0d3FC5555555555511;
	fma.rn.f64 	%fd98, %fd97, %fd89, 0d3FE000000000000B;
	fma.rn.f64 	%fd99, %fd98, %fd89, 0d3FF0000000000000;
	fma.rn.f64 	%fd100, %fd99, %fd89, 0d3FF0000000000000;
	{
	.reg .b32 %temp; 
	mov.b64 	{%r14, %temp}, %fd100;
	}
	{
	.reg .b32 %temp; 
	mov.b64 	{%temp, %r15}, %fd100;
	}
	shl.b32 	%r33, %r13, 20;
	add.s32 	%r34, %r33, %r15;
	mov.b64 	%fd108, {%r14, %r34};
	{
	.reg .b32 %temp; 
	mov.b64 	{%temp, %r35}, %fd4;
	}
	mov.b32 	%f2, %r35;
	abs.f32 	%f1, %f2;
	setp.lt.f32 	%p4, %f1, 0f4086232B;
	@%p4 bra 	$L__BB1_7;
	setp.lt.f64 	%p5, %fd4, 0d0000000000000000;
	add.f64 	%fd101, %fd4, 0d7FF0000000000000;
	selp.f64 	%fd108, 0d0000000000000000, %fd101, %p5;
	setp.geu.f32 	%p6, %f1, 0f40874800;
	@%p6 bra 	$L__BB1_7;
	shr.u32 	%r36, %r13, 31;
	add.s32 	%r37, %r13, %r36;
	shr.s32 	%r38, %r37, 1;
	shl.b32 	%r39, %r38, 20;
	add.s32 	%r40, %r15, %r39;
	mov.b64 	%fd102, {%r14, %r40};
	sub.s32 	%r41, %r13, %r38;
	shl.b32 	%r42, %r41, 20;
	add.s32 	%r43, %r42, 1072693248;
	mov.b32 	%r44, 0;
	mov.b64 	%fd103, {%r44, %r43};
	mul.f64 	%fd108, %fd103, %fd102;
$L__BB1_7:
	abs.f64 	%fd104, %fd108;
	setp.eq.f64 	%p7, %fd104, 0d7FF0000000000000;
	fma.rn.f64 	%fd105, %fd108, %fd5, %fd108;
	selp.f64 	%fd106, %fd108, %fd105, %p7;
	st.param.f64 	[func_retval0], %fd106;
	ret;

}


// ===== COMPILED SASS (sm_100) =====

	.target	sm_100

	.elftype	@"ET_EXEC"


//--------------------- .note.nv.tkinfo           --------------------------
	.section	.note.nv.tkinfo,"",@"SHT_NOTE"
	.sectionflags	@"SHF_NOTE_NV_TKINFO"
	.tkinfo
        /*0018*/ 	.word	0x00000002
        /*0030*/ 	.string	""
        /*0030*/ 	.string	"ptxas"
        /*0030*/ 	.string	"Cuda compilation tools, release 13.0, V13.0.88"
        /*0030*/ 	.string	"Build cuda_13.0.r13.0/compiler.36424714_0"
        /*0030*/ 	.string	"-arch sm_100 -m 64 "



//--------------------- .note.nv.cuinfo           --------------------------
	.section	.note.nv.cuinfo,"",@"SHT_NOTE"
	.sectionflags	@"SHF_NOTE_NV_CUINFO"
        /*0018*/ 	.short	0x0002
        /*001a*/ 	.short	0x0064
        /*001c*/ 	.short	0x0082
	.zero		2


//--------------------- .nv.info                  --------------------------
	.section	.nv.info,"",@"SHT_CUDA_INFO"
	.align	4


	//----- nvinfo : EIATTR_REGCOUNT
	.align		4
        /*0000*/ 	.byte	0x04, 0x2f
        /*0002*/ 	.short	(.L_1 - .L_0)
	.align		4
.L_0:
        /*0004*/ 	.word	index@(_Z4cubePiS_)
        /*0008*/ 	.word	0x0000001e


	//----- nvinfo : EIATTR_FRAME_SIZE
	.align		4
.L_1:
        /*000c*/ 	.byte	0x04, 0x11
        /*000e*/ 	.short	(.L_3 - .L_2)
	.align		4
.L_2:
        /*0010*/ 	.word	index@($_Z4cubePiS_$__internal_accurate_pow)
        /*0014*/ 	.word	0x00000000


	//----- nvinfo : EIATTR_FRAME_SIZE
	.align		4
.L_3:
        /*0018*/ 	.byte	0x04, 0x11
        /*001a*/ 	.short	(.L_5 - .L_4)
	.align		4
.L_4:
        /*001c*/ 	.word	index@(_Z4cubePiS_)
        /*0020*/ 	.word	0x00000000


	//----- nvinfo : EIATTR_MIN_STACK_SIZE
	.align		4
.L_5:
        /*0024*/ 	.byte	0x04, 0x12
        /*0026*/ 	.short	(.L_7 - .L_6)
	.align		4
.L_6:
        /*0028*/ 	.word	index@(_Z4cubePiS_)
        /*002c*/ 	.word	0x00000000
.L_7:


//--------------------- .nv.compat                --------------------------
	.section	.nv.compat,"",@"SHT_CUDA_COMPAT_INFO"
	.align	4
        /*0000*/ 	.byte	0x02, 0x09, 0x00, 0x00, 0x02, 0x02, 0x01, 0x00, 0x02, 0x05, 0x05, 0x00, 0x03, 0x07, 0x01, 0x01
        /*0010*/ 	.byte	0x02, 0x03, 0x00, 0x00, 0x02, 0x06, 0x01, 0x00, 0x04, 0x0b, 0x08, 0x00, 0x01, 0x00, 0x00, 0x00
        /*0020*/ 	.byte	0x00, 0x00, 0x00, 0x00


//--------------------- .nv.info._Z4cubePiS_      --------------------------
	.section	.nv.info._Z4cubePiS_,"",@"SHT_CUDA_INFO"
	.sectionflags	@""
	.align	4


	//----- nvinfo : EIATTR_CUDA_API_VERSION
	.align		4
        /*0000*/ 	.byte	0x04, 0x37
        /*0002*/ 	.short	(.L_9 - .L_8)
.L_8:
        /*0004*/ 	.word	0x00000082


	//----- nvinfo : EIATTR_KPARAM_INFO
	.align		4
.L_9:
        /*0008*/ 	.byte	0x04, 0x17
        /*000a*/ 	.short	(.L_11 - .L_10)
.L_10:
        /*000c*/ 	.word	0x00000000
        /*0010*/ 	.short	0x0001
        /*0012*/ 	.short	0x0008
        /*0014*/ 	.byte	0x00, 0xf5, 0x21, 0x00


	//----- nvinfo : EIATTR_KPARAM_INFO
	.align		4
.L_11:
        /*0018*/ 	.byte	0x04, 0x17
        /*001a*/ 	.short	(.L_13 - .L_12)
.L_12:
        /*001c*/ 	.word	0x00000000
        /*0020*/ 	.short	0x0000
        /*0022*/ 	.short	0x0000
        /*0024*/ 	.byte	0x00, 0xf5, 0x21, 0x00


	//----- nvinfo : EIATTR_SPARSE_MMA_MASK
	.align		4
.L_13:
        /*0028*/ 	.byte	0x03, 0x50
        /*002a*/ 	.short	0x0000


	//----- nvinfo : EIATTR_MAXREG_COUNT
	.align		4
        /*002c*/ 	.byte	0x03, 0x1b
        /*002e*/ 	.short	0x00ff


	//----- nvinfo : EIATTR_MERCURY_ISA_VERSION
	.align		4
        /*0030*/ 	.byte	0x03, 0x5f
        /*0032*/ 	.short	0x0101


	//----- nvinfo : EIATTR_VRC_CTA_INIT_COUNT
	.align		4
        /*0034*/ 	.byte	0x02, 0x4a
	.zero		1
	.zero		1


	//----- nvinfo : EIATTR_EXIT_INSTR_OFFSETS
	.align		4
        /*0038*/ 	.byte	0x04, 0x1c
        /*003a*/ 	.short	(.L_15 - .L_14)


	//   ....[0]....
.L_14:
        /*003c*/ 	.word	0x000001b0


	//----- nvinfo : EIATTR_CRS_STACK_SIZE
	.align		4
.L_15:
        /*0040*/ 	.byte	0x04, 0x1e
        /*0042*/ 	.short	(.L_17 - .L_16)
.L_16:
        /*0044*/ 	.word	0x00000000


	//----- nvinfo : EIATTR_CBANK_PARAM_SIZE
	.align		4
.L_17:
        /*0048*/ 	.byte	0x03, 0x19
        /*004a*/ 	.short	0x0010


	//----- nvinfo : EIATTR_PARAM_CBANK
	.align		4
        /*004c*/ 	.byte	0x04, 0x0a
        /*004e*/ 	.short	(.L_19 - .L_18)
	.align		4
.L_18:
        /*0050*/ 	.word	index@(.nv.constant0._Z4cubePiS_)
        /*0054*/ 	.short	0x0380
        /*0056*/ 	.short	0x0010


	//----- nvinfo : EIATTR_SW_WAR
	.align		4
.L_19:
        /*0058*/ 	.byte	0x04, 0x36
        /*005a*/ 	.short	(.L_21 - .L_20)
.L_20:
        /*005c*/ 	.word	0x00000008
.L_21:


//--------------------- .nv.callgraph             --------------------------
	.section	.nv.callgraph,"",@"SHT_CUDA_CALLGRAPH"
	.align	4
	.sectionentsize	8
	.align		4
        /*0000*/ 	.word	0x00000000
	.align		4
        /*0004*/ 	.word	0xffffffff
	.align		4
        /*0008*/ 	.word	0x00000000
	.align		4
        /*000c*/ 	.word	0xfffffffe
	.align		4
        /*0010*/ 	.word	0x00000000
	.align		4
        /*0014*/ 	.word	0xfffffffd
	.align		4
        /*0018*/ 	.word	0x00000000
	.align		4
        /*001c*/ 	.word	0xfffffffc


//--------------------- .text._Z4cubePiS_         --------------------------
	.section	.text._Z4cubePiS_,"ax",@progbits
	.align	128
        .global         _Z4cubePiS_
        .type           _Z4cubePiS_,@function
        .size           _Z4cubePiS_,(.L_x_3 - _Z4cubePiS_)
        .other          _Z4cubePiS_,@"STO_CUDA_ENTRY STV_DEFAULT"
_Z4cubePiS_:
.text._Z4cubePiS_:
[----:B------:R-:W-:Y:S01]  /*0000*/  LDC R1, c[0x0][0x37c] ;  /* 0x0000df00ff017b82 */ /* 0x000fe20000000800 */
[----:B------:R-:W0:Y:S07]  /*0010*/  S2R R2, SR_TID.X ;  /* 0x0000000000027919 */ /* 0x000e2e0000002100 */
[----:B------:R-:W0:Y:S01]  /*0020*/  LDC.64 R6, c[0x0][0x380] ;  /* 0x0000e000ff067b82 */ /* 0x000e220000000a00 */
[----:B------:R-:W1:Y:S01]  /*0030*/  LDCU.64 UR4, c[0x0][0x358] ;  /* 0x00006b00ff0477ac */ /* 0x000e620008000a00 */
[----:B0-----:R-:W-:-:S05]  /*0040*/  IMAD.WIDE.U32 R6, R2, 0x4, R6 ;  /* 0x0000000402067825 */ /* 0x001fca00078e0006 */
[----:B-1----:R-:W2:Y:S01]  /*0050*/  LDG.E R3, desc[UR4][R6.64] ;  /* 0x0000000406037981 */ /* 0x002ea2000c1e1900 */
[----:B------:R-:W-:Y:S01]  /*0060*/  BSSY.RECONVERGENT B0, `(.L_x_0) ;  /* 0x0000004000007945 */ /* 0x000fe20003800200 */
[----:B------:R-:W-:Y:S01]  /*0070*/  MOV R0, 0xa0 ;  /* 0x000000a000007802 */ /* 0x000fe20000000f00 */
[----:B--2---:R0:W1:Y:S06]  /*0080*/  I2F.F64 R4, R3 ;  /* 0x0000000300047312 */ /* 0x00406c0000201c00 */
[----:B01----:R-:W-:Y:S05]  /*0090*/  CALL.REL.NOINC `($_Z4cubePiS_$__internal_accurate_pow) ;  /* 0x0000000000487944 */ /* 0x003fea0003c00000 */
[----:B------:R-:W-:Y:S05]  /*00a0*/  BSYNC.RECONVERGENT B0 ;  /* 0x0000000000007941 */ /* 0x000fea0003800200 */
.L_x_0:
[----:B------:R-:W-:Y:S01]  /*00b0*/  IMAD.MOV.U32 R6, RZ, RZ, R9 ;  /* 0x000000ffff067224 */ /* 0x000fe200078e0009 */
[----:B------:R-:W-:Y:S01]  /*00c0*/  ISETP.NE.AND P0, PT, R3, RZ, PT ;  /* 0x000000ff0300720c */ /* 0x000fe20003f05270 */
[----:B------:R-:W-:Y:S01]  /*00d0*/  IMAD.MOV.U32 R7, RZ, RZ, R12 ;  /* 0x000000ffff077224 */ /* 0x000fe200078e000c */
[----:B------:R-:W-:-:S05]  /*00e0*/  ISETP.GE.AND P1, PT, R5, RZ, PT ;  /* 0x000000ff0500720c */ /* 0x000fca0003f26270 */
[----:B------:R-:W-:-:S10]  /*00f0*/  DADD R6, -RZ, -R6 ;  /* 0x00000000ff067229 */ /* 0x000fd40000000906 */
[----:B------:R-:W-:Y:S01]  /*0100*/  FSEL R6, R6, R9, !P1 ;  /* 0x0000000906067208 */ /* 0x000fe20004800000 */
[----:B------:R-:W-:Y:S01]  /*0110*/  @!P0 IMAD.MOV.U32 R6, RZ, RZ, RZ ;  /* 0x000000ffff068224 */ /* 0x000fe200078e00ff */
[----:B------:R-:W0:Y:S01]  /*0120*/  LDC.64 R8, c[0x0][0x388] ;  /* 0x0000e200ff087b82 */ /* 0x000e220000000a00 */
[----:B------:R-:W-:Y:S01]  /*0130*/  FSEL R7, R7, R12, !P1 ;  /* 0x0000000c07077208 */ /* 0x000fe20004800000 */
[----:B------:R-:W-:Y:S01]  /*0140*/  @!P0 IMAD.MOV.U32 R7, RZ, RZ, R5 ;  /* 0x000000ffff078224 */ /* 0x000fe200078e0005 */
[----:B------:R-:W-:-:S04]  /*0150*/  ISETP.NE.AND P1, PT, R3, 0x1, PT ;  /* 0x000000010300780c */ /* 0x000fc80003f25270 */
[----:B------:R-:W-:Y:S02]  /*0160*/  FSEL R5, R7, 1.875, P1 ;  /* 0x3ff0000007057808 */ /* 0x000fe40000800000 */
[----:B------:R-:W-:-:S04]  /*0170*/  FSEL R4, R6, RZ, P1 ;  /* 0x000000ff06047208 */ /* 0x000fc80000800000 */
[----:B------:R-:W1:Y:S01]  /*0180*/  F2I.F64.TRUNC R5, R4 ;  /* 0x0000000400057311 */ /* 0x000e62000030d100 */
[----:B0-----:R-:W-:-:S05]  /*0190*/  IMAD.WIDE.U32 R2, R2, 0x4, R8 ;  /* 0x0000000402027825 */ /* 0x001fca00078e0008 */
[----:B-1----:R-:W-:Y:S01]  /*01a0*/  STG.E desc[UR4][R2.64], R5 ;  /* 0x0000000502007986 */ /* 0x002fe2000c101904 */
[----:B------:R-:W-:Y:S05]  /*01b0*/  EXIT ;  /* 0x000000000000794d */ /* 0x000fea0003800000 */
        .type           $_Z4cubePiS_$__internal_accurate_pow,@function
        .size           $_Z4cubePiS_$__internal_accurate_pow,(.L_x_3 - $_Z4cubePiS_$__internal_accurate_pow)
$_Z4cubePiS_$__internal_accurate_pow:
[----:B------:R-:W-:Y:S01]  /*01c0*/  DADD R6, -RZ, |R4| ;  /* 0x00000000ff067229 */ /* 0x000fe20000000504 */
[----:B------:R-:W-:Y:S01]  /*01d0*/  MOV R20, RZ ;  /* 0x000000ff00147202 */ /* 0x000fe20000000f00 */
[----:B------:R-:W-:Y:S01]  /*01e0*/  IMAD.MOV.U32 R18, RZ, RZ, 0x41ad3b5a ;  /* 0x41ad3b5aff127424 */ /* 0x000fe200078e00ff */
[----:B------:R-:W-:Y:S01]  /*01f0*/  UMOV UR6, 0x7d2cafe2 ;  /* 0x7d2cafe200067882 */ /* 0x000fe20000000000 */
[----:B------:R-:W-:Y:S01]  /*0200*/  IMAD.MOV.U32 R19, RZ, RZ, 0x3ed0f5d2 ;  /* 0x3ed0f5d2ff137424 */ /* 0x000fe200078e00ff */
[----:B------:R-:W-:Y:S01]  /*0210*/  UMOV UR7, 0x3eb0f5ff ;  /* 0x3eb0f5ff00077882 */ /* 0x000fe20000000000 */
[----:B------:R-:W-:Y:S01]  /*0220*/  UMOV UR8, 0x3b39803f ;  /* 0x3b39803f00087882 */ /* 0x000fe20000000000 */
[----:B------:R-:W-:-:S03]  /*0230*/  UMOV UR9, 0x3c7abc9e ;  /* 0x3c7abc9e00097882 */ /* 0x000fc60000000000 */
[----:B------:R-:W-:Y:S01]  /*0240*/  ISETP.GT.U32.AND P0, PT, R7, 0xfffff, PT ;  /* 0x000fffff0700780c */ /* 0x000fe20003f04070 */
[----:B------:R-:W-:-:S12]  /*0250*/  IMAD.MOV.U32 R10, RZ, RZ, R7 ;  /* 0x000000ffff0a7224 */ /* 0x000fd800078e0007 */
[----:B------:R-:W-:-:S10]  /*0260*/  @!P0 DMUL R8, R6, 1.80143985094819840000e+16 ;  /* 0x4350000006088828 */ /* 0x000fd40000000000 */
[----:B------:R-:W-:Y:S01]  /*0270*/  @!P0 MOV R10, R9 ;  /* 0x00000009000a8202 */ /* 0x000fe20000000f00 */
[----:B------:R-:W-:-:S03]  /*0280*/  @!P0 IMAD.MOV.U32 R6, RZ, RZ, R8 ;  /* 0x000000ffff068224 */ /* 0x000fc600078e0008 */
[----:B------:R-:W-:Y:S01]  /*0290*/  LOP3.LUT R10, R10, 0x800fffff, RZ, 0xc0, !PT ;  /* 0x800fffff0a0a7812 */ /* 0x000fe200078ec0ff */
[----:B------:R-:W-:Y:S01]  /*02a0*/  IMAD.MOV.U32 R14, RZ, RZ, R6 ;  /* 0x000000ffff0e7224 */ /* 0x000fe200078e0006 */
[----:B------:R-:W-:Y:S02]  /*02b0*/  SHF.R.U32.HI R6, RZ, 0x14, R7 ;  /* 0x00000014ff067819 */ /* 0x000fe40000011607 */
[----:B------:R-:W-:Y:S02]  /*02c0*/  LOP3.LUT R15, R10, 0x3ff00000, RZ, 0xfc, !PT ;  /* 0x3ff000000a0f7812 */ /* 0x000fe400078efcff */
[----:B------:R-:W-:Y:S02]  /*02d0*/  @!P0 LEA.HI R6, R9, 0xffffffca, RZ, 0xc ;  /* 0xffffffca09068811 */ /* 0x000fe400078f60ff */
[----:B------:R-:W-:Y:S02]  /*02e0*/  ISETP.GE.U32.AND P1, PT, R15, 0x3ff6a09f, PT ;  /* 0x3ff6a09f0f00780c */ /* 0x000fe40003f26070 */
[----:B------:R-:W-:-:S11]  /*02f0*/  IADD3 R7, PT, PT, R6, -0x3ff, RZ ;  /* 0xfffffc0106077810 */ /* 0x000fd60007ffe0ff */
[----:B------:R-:W-:Y:S02]  /*0300*/  @P1 VIADD R11, R15, 0xfff00000 ;  /* 0xfff000000f0b1836 */ /* 0x000fe40000000000 */
[----:B------:R-:W-:Y:S02]  /*0310*/  @P1 VIADD R7, R6, 0xfffffc02 ;  /* 0xfffffc0206071836 */ /* 0x000fe40000000000 */
[----:B------:R-:W-:-:S03]  /*0320*/  @P1 IMAD.MOV.U32 R15, RZ, RZ, R11 ;  /* 0x000000ffff0f1224 */ /* 0x000fc600078e000b */
[----:B------:R-:W-:Y:S01]  /*0330*/  LOP3.LUT R6, R7, 0x80000000, RZ, 0x3c, !PT ;  /* 0x8000000007067812 */ /* 0x000fe200078e3cff */
[----:B------:R-:W-:Y:S02]  /*0340*/  IMAD.MOV.U32 R7, RZ, RZ, 0x43300000 ;  /* 0x43300000ff077424 */ /* 0x000fe400078e00ff */
[C---:B------:R-:W-:Y:S02]  /*0350*/  DADD R12, R14.reuse, 1 ;  /* 0x3ff000000e0c7429 */ /* 0x040fe40000000000 */
[----:B------:R-:W-:-:S04]  /*0360*/  DADD R14, R14, -1 ;  /* 0xbff000000e0e7429 */ /* 0x000fc80000000000 */
[----:B------:R-:W0:Y:S02]  /*0370*/  MUFU.RCP64H R21, R13 ;  /* 0x0000000d00157308 */ /* 0x000e240000001800 */
[----:B0-----:R-:W-:-:S08]  /*0380*/  DFMA R10, -R12, R20, 1 ;  /* 0x3ff000000c0a742b */ /* 0x001fd00000000114 */
[----:B------:R-:W-:-:S08]  /*0390*/  DFMA R10, R10, R10, R10 ;  /* 0x0000000a0a0a722b */ /* 0x000fd0000000000a */
[----:B------:R-:W-:-:S08]  /*03a0*/  DFMA R20, R20, R10, R20 ;  /* 0x0000000a1414722b */ /* 0x000fd00000000014 */
[----:B------:R-:W-:-:S08]  /*03b0*/  DMUL R10, R14, R20 ;  /* 0x000000140e0a7228 */ /* 0x000fd00000000000 */
[----:B------:R-:W-:-:S08]  /*03c0*/  DFMA R10, R14, R20, R10 ;  /* 0x000000140e0a722b */ /* 0x000fd0000000000a */
[-C--:B------:R-:W-:Y:S02]  /*03d0*/  DMUL R16, R10, R10.reuse ;  /* 0x0000000a0a107228 */ /* 0x080fe40000000000 */
[----:B------:R-:W-:Y:S02]  /*03e0*/  DADD R22, R14, -R10 ;  /* 0x000000000e167229 */ /* 0x000fe4000000080a */
[----:B------:R-:W-:-:S04]  /*03f0*/  DMUL R26, R10, R10 ;  /* 0x0000000a0a1a7228 */ /* 0x000fc80000000000 */
[----:B------:R-:W-:Y:S01]  /*0400*/  DFMA R12, R16, UR6, R18 ;  /* 0x00000006100c7c2b */ /* 0x000fe20008000012 */
[----:B------:R-:W-:Y:S01]  /*0410*/  UMOV UR6, 0x75488a3f ;  /* 0x75488a3f00067882 */ /* 0x000fe20000000000 */
[----:B------:R-:W-:Y:S01]  /*0420*/  UMOV UR7, 0x3ef3b20a ;  /* 0x3ef3b20a00077882 */ /* 0x000fe20000000000 */
[----:B------:R-:W-:-:S05]  /*0430*/  DADD R22, R22, R22 ;  /* 0x0000000016167229 */ /* 0x000fca0000000016 */
[----:B------:R-:W-:Y:S01]  /*0440*/  DFMA R12, R16, R12, UR6 ;  /* 0x00000006100c7e2b */ /* 0x000fe2000800000c */
[----:B------:R-:W-:Y:S01]  /*0450*/  UMOV UR6, 0xe4faecd5 ;  /* 0xe4faecd500067882 */ /* 0x000fe20000000000 */
[----:B------:R-:W-:Y:S01]  /*0460*/  UMOV UR7, 0x3f1745cd ;  /* 0x3f1745cd00077882 */ /* 0x000fe20000000000 */
[----:B------:R-:W-:-:S05]  /*0470*/  DFMA R14, R14, -R10, R22 ;  /* 0x8000000a0e0e722b */ /* 0x000fca0000000016 */
[----:B------:R-:W-:Y:S01]  /*0480*/  DFMA R12, R16, R12, UR6 ;  /* 0x00000006100c7e2b */ /* 0x000fe2000800000c */
[----:B------:R-:W-:Y:S01]  /*0490*/  UMOV UR6, 0x258a578b ;  /* 0x258a578b00067882 */ /* 0x000fe20000000000 */
[----:B------:R-:W-:Y:S01]  /*04a0*/  UMOV UR7, 0x3f3c71c7 ;  /* 0x3f3c71c700077882 */ /* 0x000fe20000000000 */
[----:B------:R-:W-:Y:S02]  /*04b0*/  DMUL R14, R20, R14 ;  /* 0x0000000e140e7228 */ /* 0x000fe40000000000 */
[----:B------:R-:W-:-:S03]  /*04c0*/  DFMA R20, R10, R10, -R26 ;  /* 0x0000000a0a14722b */ /* 0x000fc6000000081a */
[----:B------:R-:W-:Y:S01]  /*04d0*/  DFMA R12, R16, R12, UR6 ;  /* 0x00000006100c7e2b */ /* 0x000fe2000800000c */
[----:B------:R-:W-:Y:S01]  /*04e0*/  UMOV UR6, 0x9242b910 ;  /* 0x9242b91000067882 */ /* 0x000fe20000000000 */
[----:B------:R-:W-:-:S06]  /*04f0*/  UMOV UR7, 0x3f624924 ;  /* 0x3f62492400077882 */ /* 0x000fcc0000000000 */
[----:B------:R-:W-:Y:S01]  /*0500*/  DFMA R12, R16, R12, UR6 ;  /* 0x00000006100c7e2b */ /* 0x000fe2000800000c */
[----:B------:R-:W-:Y:S01]  /*0510*/  UMOV UR6, 0x99999dfb ;  /* 0x99999dfb00067882 */ /* 0x000fe20000000000 */
[----:B------:R-:W-:-:S06]  /*0520*/  UMOV UR7, 0x3f899999 ;  /* 0x3f89999900077882 */ /* 0x000fcc0000000000 */
[----:B------:R-:W-:Y:S01]  /*0530*/  DFMA R18, R16, R12, UR6 ;  /* 0x0000000610127e2b */ /* 0x000fe2000800000c */
[----:B------:R-:W-:Y:S01]  /*0540*/  UMOV UR6, 0x55555555 ;  /* 0x5555555500067882 */ /* 0x000fe20000000000 */
[----:B------:R-:W-:-:S06]  /*0550*/  UMOV UR7, 0x3fb55555 ;  /* 0x3fb5555500077882 */ /* 0x000fcc0000000000 */
[----:B------:R-:W-:-:S08]  /*0560*/  DFMA R12, R16, R18, UR6 ;  /* 0x00000006100c7e2b */ /* 0x000fd00008000012 */
[----:B------:R-:W-:Y:S01]  /*0570*/  DADD R22, -R12, UR6 ;  /* 0x000000060c167e29 */ /* 0x000fe20008000100 */
[----:B------:R-:W-:Y:S01]  /*0580*/  UMOV UR6, 0xb9e7b0 ;  /* 0x00b9e7b000067882 */ /* 0x000fe20000000000 */
[----:B------:R-:W-:-:S06]  /*0590*/  UMOV UR7, 0x3c46a4cb ;  /* 0x3c46a4cb00077882 */ /* 0x000fcc0000000000 */
[----:B------:R-:W-:Y:S02]  /*05a0*/  DFMA R18, R16, R18, R22 ;  /* 0x000000121012722b */ /* 0x000fe40000000016 */
[----:B------:R-:W-:Y:S01]  /*05b0*/  DMUL R16, R10, R26 ;  /* 0x0000001a0a107228 */ /* 0x000fe20000000000 */
[----:B------:R-:W-:Y:S02]  /*05c0*/  VIADD R23, R15, 0x100000 ;  /* 0x001000000f177836 */ /* 0x000fe40000000000 */
[----:B------:R-:W-:-:S03]  /*05d0*/  IMAD.MOV.U32 R22, RZ, RZ, R14 ;  /* 0x000000ffff167224 */ /* 0x000fc600078e000e */
[----:B------:R-:W-:Y:S01]  /*05e0*/  DADD R18, R18, -UR6 ;  /* 0x8000000612127e29 */ /* 0x000fe20008000000 */
[----:B------:R-:W-:Y:S01]  /*05f0*/  UMOV UR6, 0x80000000 ;  /* 0x8000000000067882 */ /* 0x000fe20000000000 */
[C---:B------:R-:W-:Y:S01]  /*0600*/  DFMA R24, R10.reuse, R26, -R16 ;  /* 0x0000001a0a18722b */ /* 0x040fe20000000810 */
[----:B------:R-:W-:Y:S01]  /*0610*/  UMOV UR7, 0x43300000 ;  /* 0x4330000000077882 */ /* 0x000fe20000000000 */
[----:B------:R-:W-:-:S04]  /*0620*/  DFMA R20, R10, R22, R20 ;  /* 0x000000160a14722b */ /* 0x000fc80000000014 */
[----:B------:R-:W-:Y:S02]  /*0630*/  DADD R22, R12, R18 ;  /* 0x000000000c167229 */ /* 0x000fe40000000012 */
[----:B------:R-:W-:-:S06]  /*0640*/  DFMA R24, R14, R26, R24 ;  /* 0x0000001a0e18722b */ /* 0x000fcc0000000018 */
[----:B------:R-:W-:Y:S02]  /*0650*/  DMUL R26, R22, R16 ;  /* 0x00000010161a7228 */ /* 0x000fe40000000000 */
[----:B------:R-:W-:Y:S02]  /*0660*/  DFMA R20, R10, R20, R24 ;  /* 0x000000140a14722b */ /* 0x000fe40000000018 */
[----:B------:R-:W-:-:S04]  /*0670*/  DADD R24, R12, -R22 ;  /* 0x000000000c187229 */ /* 0x000fc80000000816 */
[----:B------:R-:W-:-:S04]  /*0680*/  DFMA R12, R22, R16, -R26 ;  /* 0x00000010160c722b */ /* 0x000fc8000000081a */
[----:B------:R-:W-:-:S04]  /*0690*/  DADD R24, R18, R24 ;  /* 0x0000000012187229 */ /* 0x000fc80000000018 */
[----:B------:R-:W-:-:S08]  /*06a0*/  DFMA R12, R22, R20, R12 ;  /* 0x00000014160c722b */ /* 0x000fd0000000000c */
[----:B------:R-:W-:-:S08]  /*06b0*/  DFMA R24, R24, R16, R12 ;  /* 0x000000101818722b */ /* 0x000fd0000000000c */
[----:B------:R-:W-:-:S08]  /*06c0*/  DADD R16, R26, R24 ;  /* 0x000000001a107229 */ /* 0x000fd00000000018 */
[--C-:B------:R-:W-:Y:S02]  /*06d0*/  DADD R12, R10, R16.reuse ;  /* 0x000000000a0c7229 */ /* 0x100fe40000000010 */
[----:B------:R-:W-:-:S06]  /*06e0*/  DADD R26, R26, -R16 ;  /* 0x000000001a1a7229 */ /* 0x000fcc0000000810 */
[----:B------:R-:W-:Y:S02]  /*06f0*/  DADD R10, R10, -R12 ;  /* 0x000000000a0a7229 */ /* 0x000fe4000000080c */
[----:B------:R-:W-:-:S06]  /*0700*/  DADD R26, R24, R26 ;  /* 0x00000000181a7229 */ /* 0x000fcc000000001a */
[----:B------:R-:W-:-:S08]  /*0710*/  DADD R10, R16, R10 ;  /* 0x00000000100a7229 */ /* 0x000fd0000000000a */
[----:B------:R-:W-:-:S08]  /*0720*/  DADD R10, R26, R10 ;  /* 0x000000001a0a7229 */ /* 0x000fd0000000000a */
[----:B------:R-:W-:Y:S02]  /*0730*/  DADD R10, R14, R10 ;  /* 0x000000000e0a7229 */ /* 0x000fe4000000000a */
[----:B------:R-:W-:Y:S01]  /*0740*/  DADD R14, R6, -UR6 ;  /* 0x80000006060e7e29 */ /* 0x000fe20008000000 */
[----:B------:R-:W-:Y:S01]  /*0750*/  UMOV UR6, 0xfefa39ef ;  /* 0xfefa39ef00067882 */ /* 0x000fe20000000000 */
[----:B------:R-:W-:-:S04]  /*0760*/  UMOV UR7, 0x3fe62e42 ;  /* 0x3fe62e4200077882 */ /* 0x000fc80000000000 */
[----:B------:R-:W-:-:S08]  /*0770*/  DADD R8, R12, R10 ;  /* 0x000000000c087229 */ /* 0x000fd0000000000a */
[--C-:B------:R-:W-:Y:S02]  /*0780*/  DFMA R6, R14, UR6, R8.reuse ;  /* 0x000000060e067c2b */ /* 0x100fe40008000008 */
[----:B------:R-:W-:-:S06]  /*0790*/  DADD R12, R12, -R8 ;  /* 0x000000000c0c7229 */ /* 0x000fcc0000000808 */
[----:B------:R-:W-:Y:S02]  /*07a0*/  DFMA R16, R14, -UR6, R6 ;  /* 0x800000060e107c2b */ /* 0x000fe40008000006 */
[----:B------:R-:W-:-:S06]  /*07b0*/  DADD R12, R10, R12 ;  /* 0x000000000a0c7229 */ /* 0x000fcc000000000c */
[----:B------:R-:W-:-:S08]  /*07c0*/  DADD R16, -R8, R16 ;  /* 0x0000000008107229 */ /* 0x000fd00000000110 */
[----:B------:R-:W-:-:S08]  /*07d0*/  DADD R12, R12, -R16 ;  /* 0x000000000c0c7229 */ /* 0x000fd00000000810 */
[----:B------:R-:W-:-:S08]  /*07e0*/  DFMA R12, R14, UR8, R12 ;  /* 0x000000080e0c7c2b */ /* 0x000fd0000800000c */
[----:B------:R-:W-:-:S08]  /*07f0*/  DADD R8, R6, R12 ;  /* 0x0000000006087229 */ /* 0x000fd0000000000c */
[----:B------:R-:W-:Y:S02]  /*0800*/  DADD R10, R6, -R8 ;  /* 0x00000000060a7229 */ /* 0x000fe40000000808 */
[----:B------:R-:W-:-:S06]  /*0810*/  DMUL R6, R8, 3 ;  /* 0x4008000008067828 */ /* 0x000fcc0000000000 */
[----:B------:R-:W-:Y:S02]  /*0820*/  DADD R12, R12, R10 ;  /* 0x000000000c0c7229 */ /* 0x000fe4000000000a */
[----:B------:R-:W-:Y:S01]  /*0830*/  DFMA R8, R8, 3, -R6 ;  /* 0x400800000808782b */ /* 0x000fe20000000806 */
[----:B------:R-:W-:Y:S02]  /*0840*/  IMAD.MOV.U32 R10, RZ, RZ, 0x652b82fe ;  /* 0x652b82feff0a7424 */ /* 0x000fe400078e00ff */
[----:B------:R-:W-:-:S05]  /*0850*/  IMAD.MOV.U32 R11, RZ, RZ, 0x3ff71547 ;  /* 0x3ff71547ff0b7424 */ /* 0x000fca00078e00ff */
[----:B------:R-:W-:-:S08]  /*0860*/  DFMA R12, R12, 3, R8 ;  /* 0x400800000c0c782b */ /* 0x000fd00000000008 */
[----:B------:R-:W-:-:S08]  /*0870*/  DADD R8, R6, R12 ;  /* 0x0000000006087229 */ /* 0x000fd0000000000c */
[----:B------:R-:W-:Y:S02]  /*0880*/  DFMA R10, R8, R10, 6.75539944105574400000e+15 ;  /* 0x43380000080a742b */ /* 0x000fe4000000000a */
[----:B------:R-:W-:Y:S01]  /*0890*/  FSETP.GEU.AND P0, PT, |R9|, 4.1917929649353027344, PT ;  /* 0x4086232b0900780b */ /* 0x000fe20003f0e200 */
[----:B------:R-:W-:-:S05]  /*08a0*/  DADD R6, R6, -R8 ;  /* 0x0000000006067229 */ /* 0x000fca0000000808 */
[----:B------:R-:W-:-:S03]  /*08b0*/  DADD R14, R10, -6.75539944105574400000e+15 ;  /* 0xc33800000a0e7429 */ /* 0x000fc60000000000 */
[----:B------:R-:W-:-:S05]  /*08c0*/  DADD R12, R12, R6 ;  /* 0x000000000c0c7229 */ /* 0x000fca0000000006 */
[----:B------:R-:W-:Y:S01]  /*08d0*/  DFMA R16, R14, -UR6, R8 ;  /* 0x800000060e107c2b */ /* 0x000fe20008000008 */
[----:B------:R-:W-:Y:S01]  /*08e0*/  UMOV UR6, 0x3b39803f ;  /* 0x3b39803f00067882 */ /* 0x000fe20000000000 */
[----:B------:R-:W-:-:S06]  /*08f0*/  UMOV UR7, 0x3c7abc9e ;  /* 0x3c7abc9e00077882 */ /* 0x000fcc0000000000 */
[----:B------:R-:W-:Y:S01]  /*0900*/  DFMA R14, R14, -UR6, R16 ;  /* 0x800000060e0e7c2b */ /* 0x000fe20008000010 */
[----:B------:R-:W-:Y:S01]  /*0910*/  UMOV UR6, 0x69ce2bdf ;  /* 0x69ce2bdf00067882 */ /* 0x000fe20000000000 */
[----:B------:R-:W-:Y:S01]  /*0920*/  MOV R16, 0xfca213ea ;  /* 0xfca213ea00107802 */ /* 0x000fe20000000f00 */
[----:B------:R-:W-:Y:S01]  /*0930*/  IMAD.MOV.U32 R17, RZ, RZ, 0x3e928af3 ;  /* 0x3e928af3ff117424 */ /* 0x000fe200078e00ff */
[----:B------:R-:W-:-:S05]  /*0940*/  UMOV UR7, 0x3e5ade15 ;  /* 0x3e5ade1500077882 */ /* 0x000fca0000000000 */
[----:B------:R-:W-:Y:S01]  /*0950*/  DFMA R16, R14, UR6, R16 ;  /* 0x000000060e107c2b */ /* 0x000fe20008000010 */
        /* <DEDUP_REMOVED lines=24> */
[----:B------:R-:W-:-:S08]  /*0ae0*/  DFMA R16, R14, R16, 1 ;  /* 0x3ff000000e10742b */ /* 0x000fd00000000010 */
[----:B------:R-:W-:-:S10]  /*0af0*/  DFMA R14, R14, R16, 1 ;  /* 0x3ff000000e0e742b */ /* 0x000fd40000000010 */
[----:B------:R-:W-:Y:S02]  /*0b00*/  IMAD R7, R10, 0x100000, R15 ;  /* 0x001000000a077824 */ /* 0x000fe400078e020f */
[----:B------:R-:W-:Y:S01]  /*0b10*/  IMAD.MOV.U32 R6, RZ, RZ, R14 ;  /* 0x000000ffff067224 */ /* 0x000fe200078e000e */
[----:B------:R-:W-:Y:S06]  /*0b20*/  @!P0 BRA `(.L_x_1) ;  /* 0x0000000000308947 */ /* 0x000fec0003800000 */
[----:B------:R-:W-:Y:S01]  /*0b30*/  FSETP.GEU.AND P1, PT, |R9|, 4.2275390625, PT ;  /* 0x408748000900780b */ /* 0x000fe20003f2e200 */
[C---:B------:R-:W-:Y:S02]  /*0b40*/  DADD R16, R8.reuse, +INF ;  /* 0x7ff0000008107429 */ /* 0x040fe40000000000 */
[----:B------:R-:W-:-:S08]  /*0b50*/  DSETP.GEU.AND P0, PT, R8, RZ, PT ;  /* 0x000000ff0800722a */ /* 0x000fd00003f0e000 */
[----:B------:R-:W-:Y:S02]  /*0b60*/  FSEL R7, R17, RZ, P0 ;  /* 0x000000ff11077208 */ /* 0x000fe40000000000 */
[----:B------:R-:W-:-:S04]  /*0b70*/  @!P1 LEA.HI R6, R10, R10, RZ, 0x1 ;  /* 0x0000000a0a069211 */ /* 0x000fc800078f08ff */
[----:B------:R-:W-:Y:S02]  /*0b80*/  @!P1 SHF.R.S32.HI R9, RZ, 0x1, R6 ;  /* 0x00000001ff099819 */ /* 0x000fe40000011406 */
[----:B------:R-:W-:Y:S02]  /*0b90*/  FSEL R6, R16, RZ, P0 ;  /* 0x000000ff10067208 */ /* 0x000fe40000000000 */
[----:B------:R-:W-:Y:S01]  /*0ba0*/  @!P1 LEA R15, R9, R15, 0x14 ;  /* 0x0000000f090f9211 */ /* 0x000fe200078ea0ff */
[----:B------:R-:W-:-:S05]  /*0bb0*/  @!P1 IMAD.IADD R8, R10, 0x1, -R9 ;  /* 0x000000010a089824 */ /* 0x000fca00078e0a09 */
[----:B------:R-:W-:Y:S01]  /*0bc0*/  @!P1 LEA R9, R8, 0x3ff00000, 0x14 ;  /* 0x3ff0000008099811 */ /* 0x000fe200078ea0ff */
[----:B------:R-:W-:-:S06]  /*0bd0*/  @!P1 IMAD.MOV.U32 R8, RZ, RZ, RZ ;  /* 0x000000ffff089224 */ /* 0x000fcc00078e00ff */
[----:B------:R-:W-:-:S11]  /*0be0*/  @!P1 DMUL R6, R14, R8 ;  /* 0x000000080e069228 */ /* 0x000fd60000000000 */
.L_x_1:
[----:B------:R-:W-:Y:S02]  /*0bf0*/  DFMA R12, R12, R6, R6 ;  /* 0x000000060c0c722b */ /* 0x000fe40000000006 */
[----:B------:R-:W-:-:S08]  /*0c00*/  DSETP.NEU.AND P0, PT, |R6|, +INF , PT ;  /* 0x7ff000000600742a */ /* 0x000fd00003f0d200 */
[----:B------:R-:W-:Y:S01]  /*0c10*/  FSEL R9, R6, R12, !P0 ;  /* 0x0000000c06097208 */ /* 0x000fe20004000000 */
[----:B------:R-:W-:Y:S01]  /*0c20*/  IMAD.MOV.U32 R6, RZ, RZ, R0 ;  /* 0x000000ffff067224 */ /* 0x000fe200078e0000 */
[----:B------:R-:W-:Y:S01]  /*0c30*/  FSEL R12, R7, R13, !P0 ;  /* 0x0000000d070c7208 */ /* 0x000fe20004000000 */
[----:B------:R-:W-:-:S04]  /*0c40*/  IMAD.MOV.U32 R7, RZ, RZ, 0x0 ;  /* 0x00000000ff077424 */ /* 0x000fc800078e00ff */
[----:B------:R-:W-:Y:S05]  /*0c50*/  RET.REL.NODEC R6 `(_Z4cubePiS_) ;  /* 0xfffffff006e87950 */ /* 0x000fea0003c3ffff */
.L_x_2:
[----:B------:R-:W-:-:S00]  /*0c60*/  BRA `(.L_x_2) ;  /* 0xfffffffc00fc7947 */ /* 0x000fc0000383ffff */
[----:B------:R-:W-:-:S00]  /*0c70*/  NOP ;  /* 0x0000000000007918 */ /* 0x000fc00000000000 */
        /* <DEDUP_REMOVED lines=8> */
.L_x_3:


//--------------------- .nv.shared.reserved.0     --------------------------
	.section	.nv.shared.reserved.0,"aw",@nobits
	.weak		__nv_reservedSMEM_offset_0_alias
	.size		__nv_reservedSMEM_offset_0_alias, 0, 64
	.other		__nv_reservedSMEM_offset_0_alias,@"STO_CUDA_RESERVED_SHARED STV_DEFAULT"
__nv_reservedSMEM_offset_0_alias:
	.zero		0
	.zero		64


//--------------------- .nv.constant0._Z4cubePiS_ --------------------------
	.section	.nv.constant0._Z4cubePiS_,"a",@progbits
	.sectionflags	@""
	.align	4
.nv.constant0._Z4cubePiS_:
	.zero		912


//--------------------- SYMBOLS --------------------------

	.type		.nv.reservedSmem.offset0,@object
	.size		.nv.reservedSmem.offset0,0x4
